//
// Generated by NVIDIA NVVM Compiler
//
// Compiler Build ID: CL-36424714
// Cuda compilation tools, release 13.0, V13.0.88
// Based on NVVM 20.0.0
//

.version 9.0
.target sm_100
.address_size 64

	// .globl	_Z13matrix_kernelPiS_S_iii
// _ZZ13matrix_kernelPiS_S_iiiE9shared_m1 has been demoted
// _ZZ13matrix_kernelPiS_S_iiiE9shared_m2 has been demoted

.visible .entry _Z13matrix_kernelPiS_S_iii(
	.param .u64 .ptr .align 1 _Z13matrix_kernelPiS_S_iii_param_0,
	.param .u64 .ptr .align 1 _Z13matrix_kernelPiS_S_iii_param_1,
	.param .u64 .ptr .align 1 _Z13matrix_kernelPiS_S_iii_param_2,
	.param .u32 _Z13matrix_kernelPiS_S_iii_param_3,
	.param .u32 _Z13matrix_kernelPiS_S_iii_param_4,
	.param .u32 _Z13matrix_kernelPiS_S_iii_param_5
)
{
	.reg .pred 	%p<12>;
	.reg .b32 	%r<105>;
	.reg .b64 	%rd<13>;
	// demoted variable
	.shared .align 4 .b8 _ZZ13matrix_kernelPiS_S_iiiE9shared_m1[1024];
	// demoted variable
	.shared .align 4 .b8 _ZZ13matrix_kernelPiS_S_iiiE9shared_m2[1024];
	ld.param.u64 	%rd3, [_Z13matrix_kernelPiS_S_iii_param_0];
	ld.param.u64 	%rd4, [_Z13matrix_kernelPiS_S_iii_param_1];
	ld.param.u64 	%rd5, [_Z13matrix_kernelPiS_S_iii_param_2];
	ld.param.u32 	%r31, [_Z13matrix_kernelPiS_S_iii_param_3];
	ld.param.u32 	%r32, [_Z13matrix_kernelPiS_S_iii_param_4];
	ld.param.u32 	%r33, [_Z13matrix_kernelPiS_S_iii_param_5];
	mov.u32 	%r35, %ctaid.y;
	shl.b32 	%r36, %r35, 4;
	mov.u32 	%r98, %tid.y;
	add.s32 	%r2, %r36, %r98;
	mov.u32 	%r37, %ctaid.x;
	shl.b32 	%r3, %r37, 4;
	mov.u32 	%r96, %tid.x;
	add.s32 	%r5, %r3, %r96;
	setp.lt.s32 	%p1, %r32, 1;
	mov.b32 	%r104, 0;
	@%p1 bra 	$L__BB0_7;
	add.s32 	%r39, %r32, 15;
	shr.u32 	%r40, %r39, 4;
	shl.b32 	%r41, %r98, 6;
	mov.u32 	%r42, _ZZ13matrix_kernelPiS_S_iiiE9shared_m1;
	add.s32 	%r6, %r42, %r41;
	shl.b32 	%r43, %r96, 2;
	add.s32 	%r7, %r6, %r43;
	mov.u32 	%r44, _ZZ13matrix_kernelPiS_S_iiiE9shared_m2;
	add.s32 	%r9, %r44, %r43;
	add.s32 	%r8, %r9, %r41;
	neg.s32 	%r100, %r40;
	mad.lo.s32 	%r45, %r98, %r33, %r96;
	add.s32 	%r99, %r45, %r3;
	shl.b32 	%r12, %r33, 4;
	mad.lo.s32 	%r97, %r32, %r2, %r96;
	cvta.to.global.u64 	%rd1, %rd3;
	cvta.to.global.u64 	%rd2, %rd4;
	mov.b32 	%r104, 0;
$L__BB0_2:
	setp.ge.s32 	%p2, %r2, %r31;
	setp.ge.u32 	%p3, %r96, %r32;
	mov.b32 	%r102, 0;
	or.pred  	%p4, %p2, %p3;
	@%p4 bra 	$L__BB0_4;
	mul.wide.u32 	%rd6, %r97, 4;
	add.s64 	%rd7, %rd1, %rd6;
	ld.global.u32 	%r102, [%rd7];
$L__BB0_4:
	setp.ge.s32 	%p5, %r5, %r33;
	st.shared.u32 	[%r7], %r102;
	setp.ge.u32 	%p6, %r98, %r32;
	mov.b32 	%r103, 0;
	or.pred  	%p7, %p5, %p6;
	@%p7 bra 	$L__BB0_6;
	mul.wide.u32 	%rd8, %r99, 4;
	add.s64 	%rd9, %rd2, %rd8;
	ld.global.u32 	%r103, [%rd9];
$L__BB0_6:
	st.shared.u32 	[%r8], %r103;
	bar.sync 	0;
	ld.shared.u32 	%r48, [%r6];
	ld.shared.u32 	%r49, [%r9];
	mad.lo.s32 	%r50, %r49, %r48, %r104;
	ld.shared.u32 	%r51, [%r6+4];
	ld.shared.u32 	%r52, [%r9+64];
	mad.lo.s32 	%r53, %r52, %r51, %r50;
	ld.shared.u32 	%r54, [%r6+8];
	ld.shared.u32 	%r55, [%r9+128];
	mad.lo.s32 	%r56, %r55, %r54, %r53;
	ld.shared.u32 	%r57, [%r6+12];
	ld.shared.u32 	%r58, [%r9+192];
	mad.lo.s32 	%r59, %r58, %r57, %r56;
	ld.shared.u32 	%r60, [%r6+16];
	ld.shared.u32 	%r61, [%r9+256];
	mad.lo.s32 	%r62, %r61, %r60, %r59;
	ld.shared.u32 	%r63, [%r6+20];
	ld.shared.u32 	%r64, [%r9+320];
	mad.lo.s32 	%r65, %r64, %r63, %r62;
	ld.shared.u32 	%r66, [%r6+24];
	ld.shared.u32 	%r67, [%r9+384];
	mad.lo.s32 	%r68, %r67, %r66, %r65;
	ld.shared.u32 	%r69, [%r6+28];
	ld.shared.u32 	%r70, [%r9+448];
	mad.lo.s32 	%r71, %r70, %r69, %r68;
	ld.shared.u32 	%r72, [%r6+32];
	ld.shared.u32 	%r73, [%r9+512];
	mad.lo.s32 	%r74, %r73, %r72, %r71;
	ld.shared.u32 	%r75, [%r6+36];
	ld.shared.u32 	%r76, [%r9+576];
	mad.lo.s32 	%r77, %r76, %r75, %r74;
	ld.shared.u32 	%r78, [%r6+40];
	ld.shared.u32 	%r79, [%r9+640];
	mad.lo.s32 	%r80, %r79, %r78, %r77;
	ld.shared.u32 	%r81, [%r6+44];
	ld.shared.u32 	%r82, [%r9+704];
	mad.lo.s32 	%r83, %r82, %r81, %r80;
	ld.shared.u32 	%r84, [%r6+48];
	ld.shared.u32 	%r85, [%r9+768];
	mad.lo.s32 	%r86, %r85, %r84, %r83;
	ld.shared.u32 	%r87, [%r6+52];
	ld.shared.u32 	%r88, [%r9+832];
	mad.lo.s32 	%r89, %r88, %r87, %r86;
	ld.shared.u32 	%r90, [%r6+56];
	ld.shared.u32 	%r91, [%r9+896];
	mad.lo.s32 	%r92, %r91, %r90, %r89;
	ld.shared.u32 	%r93, [%r6+60];
	ld.shared.u32 	%r94, [%r9+960];
	mad.lo.s32 	%r104, %r94, %r93, %r92;
	bar.sync 	0;
	add.s32 	%r100, %r100, 1;
	setp.ne.s32 	%p8, %r100, 0;
	add.s32 	%r99, %r99, %r12;
	add.s32 	%r98, %r98, 16;
	add.s32 	%r97, %r97, 16;
	add.s32 	%r96, %r96, 16;
	@%p8 bra 	$L__BB0_2;
$L__BB0_7:
	setp.ge.s32 	%p9, %r2, %r31;
	setp.ge.s32 	%p10, %r5, %r33;
	or.pred  	%p11, %p9, %p10;
	@%p11 bra 	$L__BB0_9;
	mad.lo.s32 	%r95, %r33, %r2, %r5;
	cvta.to.global.u64 	%rd10, %rd5;
	mul.wide.s32 	%rd11, %r95, 4;
	add.s64 	%rd12, %rd10, %rd11;
	st.global.u32 	[%rd12], %r104;
$L__BB0_9:
	ret;

}


// ===== COMPILED SASS (sm_100) =====

	.target	sm_100

	.elftype	@"ET_EXEC"


//--------------------- .note.nv.tkinfo           --------------------------
	.section	.note.nv.tkinfo,"",@"SHT_NOTE"
	.sectionflags	@"SHF_NOTE_NV_TKINFO"
	.tkinfo
        /*0018*/ 	.word	0x00000002
        /*0030*/ 	.string	""
        /*0030*/ 	.string	"ptxas"
        /*0030*/ 	.string	"Cuda compilation tools, release 13.0, V13.0.88"
        /*0030*/ 	.string	"Build cuda_13.0.r13.0/compiler.36424714_0"
        /*0030*/ 	.string	"-arch sm_100 -m 64 "



//--------------------- .note.nv.cuinfo           --------------------------
	.section	.note.nv.cuinfo,"",@"SHT_NOTE"
	.sectionflags	@"SHF_NOTE_NV_CUINFO"
        /*0018*/ 	.short	0x0002
        /*001a*/ 	.short	0x0064
        /*001c*/ 	.short	0x0082
	.zero		2


//--------------------- .nv.info                  --------------------------
	.section	.nv.info,"",@"SHT_CUDA_INFO"
	.align	4


	//----- nvinfo : EIATTR_REGCOUNT
	.align		4
        /*0000*/ 	.byte	0x04, 0x2f
        /*0002*/ 	.short	(.L_1 - .L_0)
	.align		4
.L_0:
        /*0004*/ 	.word	index@(_Z13matrix_kernelPiS_S_iii)
        /*0008*/ 	.word	0x00000020


	//----- nvinfo : EIATTR_FRAME_SIZE
	.align		4
.L_1:
        /*000c*/ 	.byte	0x04, 0x11
        /*000e*/ 	.short	(.L_3 - .L_2)
	.align		4
.L_2:
        /*0010*/ 	.word	index@(_Z13matrix_kernelPiS_S_iii)
        /*0014*/ 	.word	0x00000000


	//----- nvinfo : EIATTR_MIN_STACK_SIZE
	.align		4
.L_3:
        /*0018*/ 	.byte	0x04, 0x12
        /*001a*/ 	.short	(.L_5 - .L_4)
	.align		4
.L_4:
        /*001c*/ 	.word	index@(_Z13matrix_kernelPiS_S_iii)
        /*0020*/ 	.word	0x00000000
.L_5:


//--------------------- .nv.compat                --------------------------
	.section	.nv.compat,"",@"SHT_CUDA_COMPAT_INFO"
	.align	4
        /*0000*/ 	.byte	0x02, 0x09, 0x00, 0x00, 0x02, 0x02, 0x01, 0x00, 0x02, 0x05, 0x05, 0x00, 0x03, 0x07, 0x01, 0x01
        /*0010*/ 	.byte	0x02, 0x03, 0x00, 0x00, 0x02, 0x06, 0x01, 0x00, 0x04, 0x0b, 0x08, 0x00, 0x09, 0x00, 0x00, 0x00
        /*0020*/ 	.byte	0x00, 0x00, 0x00, 0x00


//--------------------- .nv.info._Z13matrix_kernelPiS_S_iii --------------------------
	.section	.nv.info._Z13matrix_kernelPiS_S_iii,"",@"SHT_CUDA_INFO"
	.sectionflags	@""
	.align	4


	//----- nvinfo : EIATTR_CUDA_API_VERSION
	.align		4
        /*0000*/ 	.byte	0x04, 0x37
        /*0002*/ 	.short	(.L_7 - .L_6)
.L_6:
        /*0004*/ 	.word	0x00000082


	//----- nvinfo : EIATTR_KPARAM_INFO
	.align		4
.L_7:
        /*0008*/ 	.byte	0x04, 0x17
        /*000a*/ 	.short	(.L_9 - .L_8)
.L_8:
        /*000c*/ 	.word	0x00000000
        /*0010*/ 	.short	0x0005
        /*0012*/ 	.short	0x0020
        /*0014*/ 	.byte	0x00, 0xf0, 0x11, 0x00


	//----- nvinfo : EIATTR_KPARAM_INFO
	.align		4
.L_9:
        /*0018*/ 	.byte	0x04, 0x17
        /*001a*/ 	.short	(.L_11 - .L_10)
.L_10:
        /*001c*/ 	.word	0x00000000
        /*0020*/ 	.short	0x0004
        /*0022*/ 	.short	0x001c
        /*0024*/ 	.byte	0x00, 0xf0, 0x11, 0x00


	//----- nvinfo : EIATTR_KPARAM_INFO
	.align		4
.L_11:
        /*0028*/ 	.byte	0x04, 0x17
        /*002a*/ 	.short	(.L_13 - .L_12)
.L_12:
        /*002c*/ 	.word	0x00000000
        /*0030*/ 	.short	0x0003
        /*0032*/ 	.short	0x0018
        /*0034*/ 	.byte	0x00, 0xf0, 0x11, 0x00


	//----- nvinfo : EIATTR_KPARAM_INFO
	.align		4
.L_13:
        /*0038*/ 	.byte	0x04, 0x17
        /*003a*/ 	.short	(.L_15 - .L_14)
.L_14:
        /*003c*/ 	.word	0x00000000
        /*0040*/ 	.short	0x0002
        /*0042*/ 	.short	0x0010
        /*0044*/ 	.byte	0x00, 0xf5, 0x21, 0x00


	//----- nvinfo : EIATTR_KPARAM_INFO
	.align		4
.L_15:
        /*0048*/ 	.byte	0x04, 0x17
        /*004a*/ 	.short	(.L_17 - .L_16)
.L_16:
        /*004c*/ 	.word	0x00000000
        /*0050*/ 	.short	0x0001
        /*0052*/ 	.short	0x0008
        /*0054*/ 	.byte	0x00, 0xf5, 0x21, 0x00


	//----- nvinfo : EIATTR_KPARAM_INFO
	.align		4
.L_17:
        /*0058*/ 	.byte	0x04, 0x17
        /*005a*/ 	.short	(.L_19 - .L_18)
.L_18:
        /*005c*/ 	.word	0x00000000
        /*0060*/ 	.short	0x0000
        /*0062*/ 	.short	0x0000
        /*0064*/ 	.byte	0x00, 0xf5, 0x21, 0x00


	//----- nvinfo : EIATTR_SPARSE_MMA_MASK
	.align		4
.L_19:
        /*0068*/ 	.byte	0x03, 0x50
        /*006a*/ 	.short	0x0000


	//----- nvinfo : EIATTR_MAXREG_COUNT
	.align		4
        /*006c*/ 	.byte	0x03, 0x1b
        /*006e*/ 	.short	0x00ff


	//----- nvinfo : EIATTR_NUM_BARRIERS
	.align		4
        /*0070*/ 	.byte	0x02, 0x4c
        /*0072*/ 	.byte	0x01
	.zero		1


	//----- nvinfo : EIATTR_MERCURY_ISA_VERSION
	.align		4
        /*0074*/ 	.byte	0x03, 0x5f
        /*0076*/ 	.short	0x0101


	//----- nvinfo : EIATTR_VRC_CTA_INIT_COUNT
	.align		4
        /*0078*/ 	.byte	0x02, 0x4a
	.zero		1
	.zero		1


	//----- nvinfo : EIATTR_EXIT_INSTR_OFFSETS
	.align		4
        /*007c*/ 	.byte	0x04, 0x1c
        /*007e*/ 	.short	(.L_21 - .L_20)


	//   ....[0]....
.L_20:
        /*0080*/ 	.word	0x000005e0


	//   ....[1]....
        /*0084*/ 	.word	0x00000630


	//----- nvinfo : EIATTR_CBANK_PARAM_SIZE
	.align		4
.L_21:
        /*0088*/ 	.byte	0x03, 0x19
        /*008a*/ 	.short	0x0024


	//----- nvinfo : EIATTR_PARAM_CBANK
	.align		4
        /*008c*/ 	.byte	0x04, 0x0a
        /*008e*/ 	.short	(.L_23 - .L_22)
	.align		4
.L_22:
        /*0090*/ 	.word	index@(.nv.constant0._Z13matrix_kernelPiS_S_iii)
        /*0094*/ 	.short	0x0380
        /*0096*/ 	.short	0x0024


	//----- nvinfo : EIATTR_SW_WAR
	.align		4
.L_23:
        /*0098*/ 	.byte	0x04, 0x36
        /*009a*/ 	.short	(.L_25 - .L_24)
.L_24:
        /*009c*/ 	.word	0x00000008
.L_25:


//--------------------- .nv.callgraph             --------------------------
	.section	.nv.callgraph,"",@"SHT_CUDA_CALLGRAPH"
	.align	4
	.sectionentsize	8
	.align		4
        /*0000*/ 	.word	0x00000000
	.align		4
        /*0004*/ 	.word	0xffffffff
	.align		4
        /*0008*/ 	.word	0x00000000
	.align		4
        /*000c*/ 	.word	0xfffffffe
	.align		4
        /*0010*/ 	.word	0x00000000
	.align		4
        /*0014*/ 	.word	0xfffffffd
	.align		4
        /*0018*/ 	.word	0x00000000
	.align		4
        /*001c*/ 	.word	0xfffffffc


//--------------------- .text._Z13matrix_kernelPiS_S_iii --------------------------
	.section	.text._Z13matrix_kernelPiS_S_iii,"ax",@progbits
	.align	128
        .global         _Z13matrix_kernelPiS_S_iii
        .type           _Z13matrix_kernelPiS_S_iii,@function
        .size           _Z13matrix_kernelPiS_S_iii,(.L_x_3 - _Z13matrix_kernelPiS_S_iii)
        .other          _Z13matrix_kernelPiS_S_iii,@"STO_CUDA_ENTRY STV_DEFAULT"
_Z13matrix_kernelPiS_S_iii:
.text._Z13matrix_kernelPiS_S_iii:
[----:B------:R-:W-:Y:S01]  /*0000*/  LDC R1, c[0x0][0x37c] ;  /* 0x0000df00ff017b82 */ /* 0x000fe20000000800 */
[----:B------:R-:W0:Y:S01]  /*0010*/  S2R R2, SR_CTAID.Y ;  /* 0x0000000000027919 */ /* 0x000e220000002600 */
[----:B------:R-:W1:Y:S01]  /*0020*/  LDCU UR10, c[0x0][0x39c] ;  /* 0x00007380ff0a77ac */ /* 0x000e620008000800 */
[----:B------:R-:W-:Y:S01]  /*0030*/  HFMA2 R21, -RZ, RZ, 0, 0 ;  /* 0x00000000ff157431 */ /* 0x000fe200000001ff */
[----:B------:R-:W0:Y:S01]  /*0040*/  S2R R0, SR_TID.Y ;  /* 0x0000000000007919 */ /* 0x000e220000002200 */
[----:B------:R-:W2:Y:S01]  /*0050*/  LDCU UR14, c[0x0][0x3a0] ;  /* 0x00007400ff0e77ac */ /* 0x000ea20008000800 */
[----:B------:R-:W3:Y:S01]  /*0060*/  S2R R4, SR_CTAID.X ;  /* 0x0000000000047919 */ /* 0x000ee20000002500 */
[----:B------:R-:W4:Y:S01]  /*0070*/  LDCU.64 UR8, c[0x0][0x358] ;  /* 0x00006b00ff0877ac */ /* 0x000f220008000a00 */
[----:B------:R-:W3:Y:S01]  /*0080*/  S2R R13, SR_TID.X ;  /* 0x00000000000d7919 */ /* 0x000ee20000002100 */
[----:B-1----:R-:W-:Y:S01]  /*0090*/  UISETP.GE.AND UP0, UPT, UR10, 0x1, UPT ;  /* 0x000000010a00788c */ /* 0x002fe2000bf06270 */
[----:B0-----:R-:W-:-:S02]  /*00a0*/  LEA R2, R2, R0, 0x4 ;  /* 0x0000000002027211 */ /* 0x001fc400078e20ff */
[----:B---3--:R-:W-:-:S06]  /*00b0*/  LEA R3, R4, R13, 0x4 ;  /* 0x0000000d04037211 */ /* 0x008fcc00078e20ff */
[----:B--2-4-:R-:W-:Y:S05]  /*00c0*/  BRA.U !UP0, `(.L_x_0) ;  /* 0x0000000508387547 */ /* 0x014fea000b800000 */
[----:B------:R-:W0:Y:S01]  /*00d0*/  S2UR UR7, SR_CgaCtaId ;  /* 0x00000000000779c3 */ /* 0x000e220000008800 */
[----:B------:R-:W1:Y:S01]  /*00e0*/  LDCU UR11, c[0x0][0x3a0] ;  /* 0x00007400ff0b77ac */ /* 0x000e620008000800 */
[----:B------:R-:W-:Y:S01]  /*00f0*/  MOV R21, RZ ;  /* 0x000000ff00157202 */ /* 0x000fe20000000f00 */
[----:B------:R-:W-:Y:S01]  /*0100*/  IMAD R12, R2, UR10, R13 ;  /* 0x0000000a020c7c24 */ /* 0x000fe2000f8e020d */
[----:B------:R-:W-:Y:S01]  /*0110*/  UMOV UR5, 0x400 ;  /* 0x0000040000057882 */ /* 0x000fe20000000000 */
[----:B------:R-:W-:-:S03]  /*0120*/  UIADD3 UR4, UPT, UPT, UR10, 0xf, URZ ;  /* 0x0000000f0a047890 */ /* 0x000fc6000fffe0ff */
[----:B------:R-:W2:Y:S01]  /*0130*/  LDC R14, c[0x0][0x3a0] ;  /* 0x0000e800ff0e7b82 */ /* 0x000ea20000000800 */
[----:B------:R-:W-:Y:S02]  /*0140*/  UIADD3 UR6, UPT, UPT, UR5, 0x400, URZ ;  /* 0x0000040005067890 */ /* 0x000fe4000fffe0ff */
[----:B------:R-:W-:Y:S01]  /*0150*/  USHF.R.U32.HI UR4, URZ, 0x4, UR4 ;  /* 0x00000004ff047899 */ /* 0x000fe20008011604 */
[----:B------:R-:W3:Y:S03]  /*0160*/  LDCU.64 UR12, c[0x0][0x398] ;  /* 0x00007300ff0c77ac */ /* 0x000ee60008000a00 */
[----:B------:R-:W-:Y:S01]  /*0170*/  UIADD3 UR4, UPT, UPT, -UR4, URZ, URZ ;  /* 0x000000ff04047290 */ /* 0x000fe2000fffe1ff */
[----:B-1----:R-:W-:Y:S01]  /*0180*/  IMAD R19, R0, UR11, R13 ;  /* 0x0000000b00137c24 */ /* 0x002fe2000f8e020d */
[----:B0-----:R-:W-:-:S04]  /*0190*/  ULEA UR5, UR7, UR5, 0x18 ;  /* 0x0000000507057291 */ /* 0x001fc8000f8ec0ff */
[----:B------:R-:W-:Y:S01]  /*01a0*/  LEA R19, R4, R19, 0x4 ;  /* 0x0000001304137211 */ /* 0x000fe200078e20ff */
[----:B------:R-:W-:Y:S01]  /*01b0*/  ULEA UR6, UR7, UR6, 0x18 ;  /* 0x0000000607067291 */ /* 0x000fe2000f8ec0ff */
[----:B------:R-:W-:-:S05]  /*01c0*/  LEA R16, R0, UR5, 0x6 ;  /* 0x0000000500107c11 */ /* 0x000fca000f8e30ff */
[C---:B------:R-:W-:Y:S02]  /*01d0*/  LEA R17, R13.reuse, UR6, 0x2 ;  /* 0x000000060d117c11 */ /* 0x040fe4000f8e10ff */
[----:B------:R-:W-:Y:S02]  /*01e0*/  LEA R18, R13, R16, 0x2 ;  /* 0x000000100d127211 */ /* 0x000fe400078e10ff */
[----:B---3--:R-:W-:-:S07]  /*01f0*/  LEA R15, R0, R17, 0x6 ;  /* 0x00000011000f7211 */ /* 0x008fce00078e30ff */
.L_x_1:
[----:B------:R-:W-:Y:S01]  /*0200*/  ISETP.GE.U32.AND P1, PT, R13, UR13, PT ;  /* 0x0000000d0d007c0c */ /* 0x000fe2000bf26070 */
[----:B------:R-:W-:Y:S01]  /*0210*/  HFMA2 R22, -RZ, RZ, 0, 0 ;  /* 0x00000000ff167431 */ /* 0x000fe200000001ff */
[----:B------:R-:W-:Y:S02]  /*0220*/  ISETP.GE.U32.AND P0, PT, R0, UR13, PT ;  /* 0x0000000d00007c0c */ /* 0x000fe4000bf06070 */
[----:B------:R-:W-:Y:S02]  /*0230*/  ISETP.GE.OR P1, PT, R2, UR12, P1 ;  /* 0x0000000c02007c0c */ /* 0x000fe40008f26670 */
[----:B--2---:R-:W-:Y:S02]  /*0240*/  ISETP.GE.OR P0, PT, R3, R14, P0 ;  /* 0x0000000e0300720c */ /* 0x004fe40000706670 */
[----:B------:R-:W-:-:S09]  /*0250*/  MOV R29, RZ ;  /* 0x000000ff001d7202 */ /* 0x000fd20000000f00 */
[----:B------:R-:W0:Y:S08]  /*0260*/  @!P1 LDC.64 R6, c[0x0][0x380] ;  /* 0x0000e000ff069b82 */ /* 0x000e300000000a00 */
[----:B------:R-:W1:Y:S01]  /*0270*/  @!P0 LDC.64 R4, c[0x0][0x388] ;  /* 0x0000e200ff048b82 */ /* 0x000e620000000a00 */
[----:B0-----:R-:W-:-:S05]  /*0280*/  @!P1 IMAD.WIDE.U32 R6, R12, 0x4, R6 ;  /* 0x000000040c069825 */ /* 0x001fca00078e0006 */
[----:B------:R-:W2:Y:S01]  /*0290*/  @!P1 LDG.E R29, desc[UR8][R6.64] ;  /* 0x00000008061d9981 */ /* 0x000ea2000c1e1900 */
[----:B-1----:R-:W-:-:S05]  /*02a0*/  @!P0 IMAD.WIDE.U32 R24, R19, 0x4, R4 ;  /* 0x0000000413188825 */ /* 0x002fca00078e0004 */
[----:B------:R-:W3:Y:S01]  /*02b0*/  @!P0 LDG.E R22, desc[UR8][R24.64] ;  /* 0x0000000818168981 */ /* 0x000ee2000c1e1900 */
[----:B------:R-:W-:-:S04]  /*02c0*/  UIADD3 UR4, UPT, UPT, UR4, 0x1, URZ ;  /* 0x0000000104047890 */ /* 0x000fc8000fffe0ff */
[----:B------:R-:W-:Y:S01]  /*02d0*/  UISETP.NE.AND UP0, UPT, UR4, URZ, UPT ;  /* 0x000000ff0400728c */ /* 0x000fe2000bf05270 */
[----:B------:R-:W-:Y:S02]  /*02e0*/  IADD3 R0, PT, PT, R0, 0x10, RZ ;  /* 0x0000001000007810 */ /* 0x000fe40007ffe0ff */
[----:B------:R-:W-:Y:S02]  /*02f0*/  IADD3 R13, PT, PT, R13, 0x10, RZ ;  /* 0x000000100d0d7810 */ /* 0x000fe40007ffe0ff */
[----:B------:R-:W-:Y:S02]  /*0300*/  IADD3 R12, PT, PT, R12, 0x10, RZ ;  /* 0x000000100c0c7810 */ /* 0x000fe40007ffe0ff */
[----:B------:R-:W-:Y:S01]  /*0310*/  LEA R19, R14, R19, 0x4 ;  /* 0x000000130e137211 */ /* 0x000fe200078e20ff */
[----:B--2---:R-:W-:Y:S04]  /*0320*/  STS [R18], R29 ;  /* 0x0000001d12007388 */ /* 0x004fe80000000800 */
[----:B---3--:R-:W-:Y:S01]  /*0330*/  STS [R15], R22 ;  /* 0x000000160f007388 */ /* 0x008fe20000000800 */
[----:B------:R-:W-:Y:S06]  /*0340*/  BAR.SYNC.DEFER_BLOCKING 0x0 ;  /* 0x0000000000007b1d */ /* 0x000fec0000010000 */
[----:B------:R-:W-:Y:S04]  /*0350*/  LDS R28, [R17] ;  /* 0x00000000111c7984 */ /* 0x000fe80000000800 */
[----:B------:R-:W0:Y:S04]  /*0360*/  LDS.128 R8, [R16] ;  /* 0x0000000010087984 */ /* 0x000e280000000c00 */
[----:B------:R-:W1:Y:S04]  /*0370*/  LDS R24, [R17+0x40] ;  /* 0x0000400011187984 */ /* 0x000e680000000800 */
[----:B------:R-:W2:Y:S04]  /*0380*/  LDS R27, [R17+0x80] ;  /* 0x00008000111b7984 */ /* 0x000ea80000000800 */
[----:B------:R-:W3:Y:S04]  /*0390*/  LDS R26, [R17+0xc0] ;  /* 0x0000c000111a7984 */ /* 0x000ee80000000800 */
[----:B------:R-:W-:Y:S04]  /*03a0*/  LDS R23, [R17+0x100] ;  /* 0x0001000011177984 */ /* 0x000fe80000000800 */
[----:B------:R-:W4:Y:S04]  /*03b0*/  LDS.128 R4, [R16+0x10] ;  /* 0x0000100010047984 */ /* 0x000f280000000c00 */
[----:B------:R-:W5:Y:S04]  /*03c0*/  LDS R20, [R17+0x140] ;  /* 0x0001400011147984 */ /* 0x000f680000000800 */
[----:B------:R-:W5:Y:S04]  /*03d0*/  LDS R25, [R17+0x180] ;  /* 0x0001800011197984 */ /* 0x000f680000000800 */
[----:B------:R-:W5:Y:S01]  /*03e0*/  LDS R22, [R17+0x1c0] ;  /* 0x0001c00011167984 */ /* 0x000f620000000800 */
[----:B0-----:R-:W-:-:S03]  /*03f0*/  IMAD R8, R8, R28, R21 ;  /* 0x0000001c08087224 */ /* 0x001fc600078e0215 */
[----:B------:R-:W-:Y:S01]  /*0400*/  LDS R21, [R17+0x200] ;  /* 0x0002000011157984 */ /* 0x000fe20000000800 */
[----:B-1----:R-:W-:-:S03]  /*0410*/  IMAD R8, R24, R9, R8 ;  /* 0x0000000918087224 */ /* 0x002fc600078e0208 */
[----:B------:R-:W-:Y:S01]  /*0420*/  LDS R24, [R17+0x240] ;  /* 0x0002400011187984 */ /* 0x000fe20000000800 */
[----:B--2---:R-:W-:-:S04]  /*0430*/  IMAD R8, R27, R10, R8 ;  /* 0x0000000a1b087224 */ /* 0x004fc800078e0208 */
[----:B---3--:R-:W-:Y:S02]  /*0440*/  IMAD R26, R26, R11, R8 ;  /* 0x0000000b1a1a7224 */ /* 0x008fe400078e0208 */
[----:B------:R-:W0:Y:S02]  /*0450*/  LDS.128 R8, [R16+0x20] ;  /* 0x0000200010087984 */ /* 0x000e240000000c00 */
[----:B----4-:R-:W-:Y:S02]  /*0460*/  IMAD R4, R4, R23, R26 ;  /* 0x0000001704047224 */ /* 0x010fe400078e021a */
[----:B------:R-:W1:Y:S02]  /*0470*/  LDS R23, [R17+0x280] ;  /* 0x0002800011177984 */ /* 0x000e640000000800 */
[----:B-----5:R-:W-:Y:S02]  /*0480*/  IMAD R4, R20, R5, R4 ;  /* 0x0000000514047224 */ /* 0x020fe400078e0204 */
[----:B------:R-:W2:Y:S02]  /*0490*/  LDS R20, [R17+0x2c0] ;  /* 0x0002c00011147984 */ /* 0x000ea40000000800 */
[----:B------:R-:W-:-:S02]  /*04a0*/  IMAD R4, R25, R6, R4 ;  /* 0x0000000619047224 */ /* 0x000fc400078e0204 */
[----:B------:R-:W-:Y:S02]  /*04b0*/  LDS R25, [R17+0x300] ;  /* 0x0003000011197984 */ /* 0x000fe40000000800 */
[----:B------:R-:W-:Y:S02]  /*04c0*/  IMAD R26, R22, R7, R4 ;  /* 0x00000007161a7224 */ /* 0x000fe400078e0204 */
[----:B------:R-:W3:Y:S04]  /*04d0*/  LDS.128 R4, [R16+0x30] ;  /* 0x0000300010047984 */ /* 0x000ee80000000c00 */
[----:B------:R-:W4:Y:S01]  /*04e0*/  LDS R22, [R17+0x340] ;  /* 0x0003400011167984 */ /* 0x000f220000000800 */
[----:B0-----:R-:W-:-:S03]  /*04f0*/  IMAD R26, R8, R21, R26 ;  /* 0x00000015081a7224 */ /* 0x001fc600078e021a */
[----:B------:R-:W0:Y:S04]  /*0500*/  LDS R21, [R17+0x380] ;  /* 0x0003800011157984 */ /* 0x000e280000000800 */
[----:B------:R-:W5:Y:S01]  /*0510*/  LDS R8, [R17+0x3c0] ;  /* 0x0003c00011087984 */ /* 0x000f620000000800 */
[----:B------:R-:W-:-:S04]  /*0520*/  IMAD R9, R24, R9, R26 ;  /* 0x0000000918097224 */ /* 0x000fc800078e021a */
[----:B-1----:R-:W-:-:S04]  /*0530*/  IMAD R9, R23, R10, R9 ;  /* 0x0000000a17097224 */ /* 0x002fc800078e0209 */
[----:B--2---:R-:W-:-:S04]  /*0540*/  IMAD R9, R20, R11, R9 ;  /* 0x0000000b14097224 */ /* 0x004fc800078e0209 */
[----:B---3--:R-:W-:-:S04]  /*0550*/  IMAD R4, R4, R25, R9 ;  /* 0x0000001904047224 */ /* 0x008fc800078e0209 */
[----:B----4-:R-:W-:-:S04]  /*0560*/  IMAD R4, R22, R5, R4 ;  /* 0x0000000516047224 */ /* 0x010fc800078e0204 */
[----:B0-----:R-:W-:-:S04]  /*0570*/  IMAD R21, R21, R6, R4 ;  /* 0x0000000615157224 */ /* 0x001fc800078e0204 */
[----:B-----5:R-:W-:Y:S01]  /*0580*/  IMAD R21, R8, R7, R21 ;  /* 0x0000000708157224 */ /* 0x020fe200078e0215 */
[----:B------:R-:W-:Y:S06]  /*0590*/  BAR.SYNC.DEFER_BLOCKING 0x0 ;  /* 0x0000000000007b1d */ /* 0x000fec0000010000 */
[----:B------:R-:W-:Y:S05]  /*05a0*/  BRA.U UP0, `(.L_x_1) ;  /* 0xfffffffd00147547 */ /* 0x000fea000b83ffff */
.L_x_0:
[----:B------:R-:W0:Y:S01]  /*05b0*/  LDCU UR4, c[0x0][0x398] ;  /* 0x00007300ff0477ac */ /* 0x000e220008000800 */
[----:B------:R-:W-:-:S04]  /*05c0*/  ISETP.GE.AND P0, PT, R3, UR14, PT ;  /* 0x0000000e03007c0c */ /* 0x000fc8000bf06270 */
[----:B0-----:R-:W-:-:S13]  /*05d0*/  ISETP.GE.OR P0, PT, R2, UR4, P0 ;  /* 0x0000000402007c0c */ /* 0x001fda0008706670 */
[----:B------:R-:W-:Y:S05]  /*05e0*/  @P0 EXIT ;  /* 0x000000000000094d */ /* 0x000fea0003800000 */
[----:B------:R-:W0:Y:S01]  /*05f0*/  LDC.64 R4, c[0x0][0x390] ;  /* 0x0000e400ff047b82 */ /* 0x000e220000000a00 */
[----:B------:R-:W-:-:S04]  /*0600*/  IMAD R3, R2, UR14, R3 ;  /* 0x0000000e02037c24 */ /* 0x000fc8000f8e0203 */
[----:B0-----:R-:W-:-:S05]  /*0610*/  IMAD.WIDE R2, R3, 0x4, R4 ;  /* 0x0000000403027825 */ /* 0x001fca00078e0204 */
[----:B------:R-:W-:Y:S01]  /*0620*/  STG.E desc[UR8][R2.64], R21 ;  /* 0x0000001502007986 */ /* 0x000fe2000c101908 */
[----:B------:R-:W-:Y:S05]  /*0630*/  EXIT ;  /* 0x000000000000794d */ /* 0x000fea0003800000 */
.L_x_2:
[----:B------:R-:W-:-:S00]  /*0640*/  BRA `(.L_x_2) ;  /* 0xfffffffc00fc7947 */ /* 0x000fc0000383ffff */
[----:B------:R-:W-:-:S00]  /*0650*/  NOP ;  /* 0x0000000000007918 */ /* 0x000fc00000000000 */
        /* <DEDUP_REMOVED lines=10> */
.L_x_3:


//--------------------- .nv.shared._Z13matrix_kernelPiS_S_iii --------------------------
	.section	.nv.shared._Z13matrix_kernelPiS_S_iii,"aw",@nobits
	.sectionflags	@""
	.align	4
.nv.shared._Z13matrix_kernelPiS_S_iii:
	.zero		3072


//--------------------- .nv.shared.reserved.0     --------------------------
	.section	.nv.shared.reserved.0,"aw",@nobits
	.weak		__nv_reservedSMEM_offset_0_alias
	.size		__nv_reservedSMEM_offset_0_alias, 0, 64
	.other		__nv_reservedSMEM_offset_0_alias,@"STO_CUDA_RESERVED_SHARED STV_DEFAULT"
__nv_reservedSMEM_offset_0_alias:
	.zero		0
	.zero		64


//--------------------- .nv.constant0._Z13matrix_kernelPiS_S_iii --------------------------
	.section	.nv.constant0._Z13matrix_kernelPiS_S_iii,"a",@progbits
	.sectionflags	@""
	.align	4
.nv.constant0._Z13matrix_kernelPiS_S_iii:
	.zero		932


//--------------------- SYMBOLS --------------------------

	.type		.nv.reservedSmem.offset0,@object
	.size		.nv.reservedSmem.offset0,0x4
	.type		.nv.reservedSmem.cap,@object
	.size		.nv.reservedSmem.cap,0x4
